//
// Generated by NVIDIA NVVM Compiler
//
// Compiler Build ID: CL-36424714
// Cuda compilation tools, release 13.0, V13.0.88
// Based on NVVM 20.0.0
//

.version 9.0
.target sm_100
.address_size 64

	// .globl	_Z8gpu_HeatPfS_S_i
.extern .shared .align 16 .b8 s_res[];

.visible .entry _Z8gpu_HeatPfS_S_i(
	.param .u64 .ptr .align 1 _Z8gpu_HeatPfS_S_i_param_0,
	.param .u64 .ptr .align 1 _Z8gpu_HeatPfS_S_i_param_1,
	.param .u64 .ptr .align 1 _Z8gpu_HeatPfS_S_i_param_2,
	.param .u32 _Z8gpu_HeatPfS_S_i_param_3
)
{
	.reg .pred 	%p<3>;
	.reg .b32 	%r<25>;
	.reg .b32 	%f<12>;
	.reg .b64 	%rd<19>;

	ld.param.u64 	%rd1, [_Z8gpu_HeatPfS_S_i_param_0];
	ld.param.u64 	%rd2, [_Z8gpu_HeatPfS_S_i_param_1];
	ld.param.u64 	%rd3, [_Z8gpu_HeatPfS_S_i_param_2];
	ld.param.u32 	%r7, [_Z8gpu_HeatPfS_S_i_param_3];
	mov.u32 	%r8, %tid.x;
	mov.u32 	%r9, %ctaid.x;
	mov.u32 	%r10, %ntid.x;
	mul.lo.s32 	%r11, %r9, %r10;
	add.s32 	%r12, %r8, %r11;
	add.s32 	%r1, %r12, 1;
	mov.u32 	%r2, %tid.y;
	mov.u32 	%r13, %ctaid.y;
	mov.u32 	%r3, %ntid.y;
	mul.lo.s32 	%r4, %r13, %r3;
	add.s32 	%r14, %r2, %r4;
	add.s32 	%r5, %r14, 1;
	add.s32 	%r15, %r11, %r10;
	add.s32 	%r6, %r7, -2;
	min.u32 	%r16, %r15, %r6;
	setp.gt.u32 	%p1, %r1, %r16;
	@%p1 bra 	$L__BB0_3;
	add.s32 	%r17, %r4, %r3;
	min.u32 	%r18, %r17, %r6;
	setp.gt.u32 	%p2, %r5, %r18;
	@%p2 bra 	$L__BB0_3;
	cvta.to.global.u64 	%rd4, %rd1;
	mad.lo.s32 	%r19, %r7, %r5, %r1;
	add.s32 	%r20, %r19, -1;
	add.s32 	%r21, %r19, 1;
	mad.lo.s32 	%r23, %r7, %r14, %r1;
	add.s32 	%r24, %r19, %r7;
	mul.wide.u32 	%rd5, %r20, 4;
	add.s64 	%rd6, %rd4, %rd5;
	ld.global.f32 	%f1, [%rd6];
	mul.wide.u32 	%rd7, %r21, 4;
	add.s64 	%rd8, %rd4, %rd7;
	ld.global.f32 	%f2, [%rd8];
	add.f32 	%f3, %f1, %f2;
	mul.wide.u32 	%rd9, %r23, 4;
	add.s64 	%rd10, %rd4, %rd9;
	ld.global.f32 	%f4, [%rd10];
	add.f32 	%f5, %f3, %f4;
	mul.wide.u32 	%rd11, %r24, 4;
	add.s64 	%rd12, %rd4, %rd11;
	ld.global.f32 	%f6, [%rd12];
	add.f32 	%f7, %f5, %f6;
	mul.f32 	%f8, %f7, 0f3E800000;
	cvta.to.global.u64 	%rd13, %rd2;
	mul.wide.u32 	%rd14, %r19, 4;
	add.s64 	%rd15, %rd13, %rd14;
	st.global.f32 	[%rd15], %f8;
	add.s64 	%rd16, %rd4, %rd14;
	ld.global.f32 	%f9, [%rd16];
	sub.f32 	%f10, %f8, %f9;
	mul.f32 	%f11, %f10, %f10;
	cvta.to.global.u64 	%rd17, %rd3;
	add.s64 	%rd18, %rd17, %rd14;
	st.global.f32 	[%rd18], %f11;
$L__BB0_3:
	ret;

}
	// .globl	_Z10gpu_reducePfS_
.visible .entry _Z10gpu_reducePfS_(
	.param .u64 .ptr .align 1 _Z10gpu_reducePfS__param_0,
	.param .u64 .ptr .align 1 _Z10gpu_reducePfS__param_1
)
{
	.reg .pred 	%p<5>;
	.reg .b32 	%r<13>;
	.reg .b32 	%f<6>;
	.reg .b64 	%rd<9>;

	ld.param.u64 	%rd2, [_Z10gpu_reducePfS__param_0];
	ld.param.u64 	%rd1, [_Z10gpu_reducePfS__param_1];
	cvta.to.global.u64 	%rd3, %rd2;
	mov.u32 	%r1, %ctaid.x;
	mov.u32 	%r12, %ntid.x;
	mov.u32 	%r3, %tid.x;
	mad.lo.s32 	%r7, %r1, %r12, %r3;
	mul.wide.u32 	%rd4, %r7, 4;
	add.s64 	%rd5, %rd3, %rd4;
	ld.global.f32 	%f1, [%rd5];
	shl.b32 	%r8, %r3, 2;
	mov.u32 	%r9, s_res;
	add.s32 	%r4, %r9, %r8;
	st.shared.f32 	[%r4], %f1;
	bar.sync 	0;
	setp.lt.u32 	%p1, %r12, 2;
	@%p1 bra 	$L__BB1_4;
$L__BB1_1:
	shr.u32 	%r6, %r12, 1;
	setp.ge.u32 	%p2, %r3, %r6;
	@%p2 bra 	$L__BB1_3;
	shl.b32 	%r10, %r6, 2;
	add.s32 	%r11, %r4, %r10;
	ld.shared.f32 	%f2, [%r11];
	ld.shared.f32 	%f3, [%r4];
	add.f32 	%f4, %f2, %f3;
	st.shared.f32 	[%r4], %f4;
	bar.sync 	0;
$L__BB1_3:
	setp.gt.u32 	%p3, %r12, 3;
	mov.u32 	%r12, %r6;
	@%p3 bra 	$L__BB1_1;
$L__BB1_4:
	setp.ne.s32 	%p4, %r3, 0;
	@%p4 bra 	$L__BB1_6;
	ld.shared.f32 	%f5, [s_res];
	cvta.to.global.u64 	%rd6, %rd1;
	mul.wide.u32 	%rd7, %r1, 4;
	add.s64 	%rd8, %rd6, %rd7;
	st.global.f32 	[%rd8], %f5;
$L__BB1_6:
	ret;

}
	// .globl	_Z12gpu_reduce_2PfS_
.visible .entry _Z12gpu_reduce_2PfS_(
	.param .u64 .ptr .align 1 _Z12gpu_reduce_2PfS__param_0,
	.param .u64 .ptr .align 1 _Z12gpu_reduce_2PfS__param_1
)
{
	.reg .pred 	%p<5>;
	.reg .b32 	%r<16>;
	.reg .b32 	%f<8>;
	.reg .b64 	%rd<11>;

	ld.param.u64 	%rd2, [_Z12gpu_reduce_2PfS__param_0];
	ld.param.u64 	%rd1, [_Z12gpu_reduce_2PfS__param_1];
	cvta.to.global.u64 	%rd3, %rd2;
	mov.u32 	%r1, %ctaid.x;
	mov.u32 	%r15, %ntid.x;
	mul.lo.s32 	%r7, %r15, %r1;
	shl.b32 	%r8, %r7, 1;
	mov.u32 	%r3, %tid.x;
	add.s32 	%r9, %r8, %r3;
	mul.wide.u32 	%rd4, %r9, 4;
	add.s64 	%rd5, %rd3, %rd4;
	ld.global.f32 	%f1, [%rd5];
	add.s32 	%r10, %r9, %r15;
	mul.wide.u32 	%rd6, %r10, 4;
	add.s64 	%rd7, %rd3, %rd6;
	ld.global.f32 	%f2, [%rd7];
	add.f32 	%f3, %f1, %f2;
	shl.b32 	%r11, %r3, 2;
	mov.u32 	%r12, s_res;
	add.s32 	%r4, %r12, %r11;
	st.shared.f32 	[%r4], %f3;
	bar.sync 	0;
	setp.lt.u32 	%p1, %r15, 2;
	@%p1 bra 	$L__BB2_4;
$L__BB2_1:
	shr.u32 	%r6, %r15, 1;
	setp.ge.u32 	%p2, %r3, %r6;
	@%p2 bra 	$L__BB2_3;
	shl.b32 	%r13, %r6, 2;
	add.s32 	%r14, %r4, %r13;
	ld.shared.f32 	%f4, [%r14];
	ld.shared.f32 	%f5, [%r4];
	add.f32 	%f6, %f4, %f5;
	st.shared.f32 	[%r4], %f6;
	bar.sync 	0;
$L__BB2_3:
	setp.gt.u32 	%p3, %r15, 3;
	mov.u32 	%r15, %r6;
	@%p3 bra 	$L__BB2_1;
$L__BB2_4:
	setp.ne.s32 	%p4, %r3, 0;
	@%p4 bra 	$L__BB2_6;
	ld.shared.f32 	%f7, [s_res];
	cvta.to.global.u64 	%rd8, %rd1;
	mul.wide.u32 	%rd9, %r1, 4;
	add.s64 	%rd10, %rd8, %rd9;
	st.global.f32 	[%rd10], %f7;
$L__BB2_6:
	ret;

}


// ===== COMPILED SASS (sm_100) =====

	.target	sm_100

	.elftype	@"ET_EXEC"


//--------------------- .note.nv.tkinfo           --------------------------
	.section	.note.nv.tkinfo,"",@"SHT_NOTE"
	.sectionflags	@"SHF_NOTE_NV_TKINFO"
	.tkinfo
        /*0018*/ 	.word	0x00000002
        /*0030*/ 	.string	""
        /*0030*/ 	.string	"ptxas"
        /*0030*/ 	.string	"Cuda compilation tools, release 13.0, V13.0.88"
        /*0030*/ 	.string	"Build cuda_13.0.r13.0/compiler.36424714_0"
        /*0030*/ 	.string	"-arch sm_100 -m 64 "



//--------------------- .note.nv.cuinfo           --------------------------
	.section	.note.nv.cuinfo,"",@"SHT_NOTE"
	.sectionflags	@"SHF_NOTE_NV_CUINFO"
        /*0018*/ 	.short	0x0002
        /*001a*/ 	.short	0x0064
        /*001c*/ 	.short	0x0082
	.zero		2


//--------------------- .nv.info                  --------------------------
	.section	.nv.info,"",@"SHT_CUDA_INFO"
	.align	4


	//----- nvinfo : EIATTR_REGCOUNT
	.align		4
        /*0000*/ 	.byte	0x04, 0x2f
        /*0002*/ 	.short	(.L_1 - .L_0)
	.align		4
.L_0:
        /*0004*/ 	.word	index@(_Z8gpu_HeatPfS_S_i)
        /*0008*/ 	.word	0x00000012


	//----- nvinfo : EIATTR_FRAME_SIZE
	.align		4
.L_1:
        /*000c*/ 	.byte	0x04, 0x11
        /*000e*/ 	.short	(.L_3 - .L_2)
	.align		4
.L_2:
        /*0010*/ 	.word	index@(_Z8gpu_HeatPfS_S_i)
        /*0014*/ 	.word	0x00000000


	//----- nvinfo : EIATTR_REGCOUNT
	.align		4
.L_3:
        /*0018*/ 	.byte	0x04, 0x2f
        /*001a*/ 	.short	(.L_5 - .L_4)
	.align		4
.L_4:
        /*001c*/ 	.word	index@(_Z10gpu_reducePfS_)
        /*0020*/ 	.word	0x0000000b


	//----- nvinfo : EIATTR_FRAME_SIZE
	.align		4
.L_5:
        /*0024*/ 	.byte	0x04, 0x11
        /*0026*/ 	.short	(.L_7 - .L_6)
	.align		4
.L_6:
        /*0028*/ 	.word	index@(_Z10gpu_reducePfS_)
        /*002c*/ 	.word	0x00000000


	//----- nvinfo : EIATTR_REGCOUNT
	.align		4
.L_7:
        /*0030*/ 	.byte	0x04, 0x2f
        /*0032*/ 	.short	(.L_9 - .L_8)
	.align		4
.L_8:
        /*0034*/ 	.word	index@(_Z12gpu_reduce_2PfS_)
        /*0038*/ 	.word	0x0000000e


	//----- nvinfo : EIATTR_FRAME_SIZE
	.align		4
.L_9:
        /*003c*/ 	.byte	0x04, 0x11
        /*003e*/ 	.short	(.L_11 - .L_10)
	.align		4
.L_10:
        /*0040*/ 	.word	index@(_Z12gpu_reduce_2PfS_)
        /*0044*/ 	.word	0x00000000


	//----- nvinfo : EIATTR_MIN_STACK_SIZE
	.align		4
.L_11:
        /*0048*/ 	.byte	0x04, 0x12
        /*004a*/ 	.short	(.L_13 - .L_12)
	.align		4
.L_12:
        /*004c*/ 	.word	index@(_Z12gpu_reduce_2PfS_)
        /*0050*/ 	.word	0x00000000


	//----- nvinfo : EIATTR_MIN_STACK_SIZE
	.align		4
.L_13:
        /*0054*/ 	.byte	0x04, 0x12
        /*0056*/ 	.short	(.L_15 - .L_14)
	.align		4
.L_14:
        /*0058*/ 	.word	index@(_Z10gpu_reducePfS_)
        /*005c*/ 	.word	0x00000000


	//----- nvinfo : EIATTR_MIN_STACK_SIZE
	.align		4
.L_15:
        /*0060*/ 	.byte	0x04, 0x12
        /*0062*/ 	.short	(.L_17 - .L_16)
	.align		4
.L_16:
        /*0064*/ 	.word	index@(_Z8gpu_HeatPfS_S_i)
        /*0068*/ 	.word	0x00000000
.L_17:


//--------------------- .nv.compat                --------------------------
	.section	.nv.compat,"",@"SHT_CUDA_COMPAT_INFO"
	.align	4
        /*0000*/ 	.byte	0x02, 0x09, 0x00, 0x00, 0x02, 0x02, 0x01, 0x00, 0x02, 0x05, 0x05, 0x00, 0x03, 0x07, 0x01, 0x01
        /*0010*/ 	.byte	0x02, 0x03, 0x00, 0x00, 0x02, 0x06, 0x01, 0x00, 0x04, 0x0b, 0x08, 0x00, 0x09, 0x00, 0x00, 0x00
        /*0020*/ 	.byte	0x00, 0x00, 0x00, 0x00


//--------------------- .nv.info._Z12gpu_reduce_2PfS_ --------------------------
	.section	.nv.info._Z12gpu_reduce_2PfS_,"",@"SHT_CUDA_INFO"
	.sectionflags	@""
	.align	4


	//----- nvinfo : EIATTR_CUDA_API_VERSION
	.align		4
        /*0000*/ 	.byte	0x04, 0x37
        /*0002*/ 	.short	(.L_19 - .L_18)
.L_18:
        /*0004*/ 	.word	0x00000082


	//----- nvinfo : EIATTR_KPARAM_INFO
	.align		4
.L_19:
        /*0008*/ 	.byte	0x04, 0x17
        /*000a*/ 	.short	(.L_21 - .L_20)
.L_20:
        /*000c*/ 	.word	0x00000000
        /*0010*/ 	.short	0x0001
        /*0012*/ 	.short	0x0008
        /*0014*/ 	.byte	0x00, 0xf5, 0x21, 0x00


	//----- nvinfo : EIATTR_KPARAM_INFO
	.align		4
.L_21:
        /*0018*/ 	.byte	0x04, 0x17
        /*001a*/ 	.short	(.L_23 - .L_22)
.L_22:
        /*001c*/ 	.word	0x00000000
        /*0020*/ 	.short	0x0000
        /*0022*/ 	.short	0x0000
        /*0024*/ 	.byte	0x00, 0xf5, 0x21, 0x00


	//----- nvinfo : EIATTR_SPARSE_MMA_MASK
	.align		4
.L_23:
        /*0028*/ 	.byte	0x03, 0x50
        /*002a*/ 	.short	0x0000


	//----- nvinfo : EIATTR_MAXREG_COUNT
	.align		4
        /*002c*/ 	.byte	0x03, 0x1b
        /*002e*/ 	.short	0x00ff


	//----- nvinfo : EIATTR_NUM_BARRIERS
	.align		4
        /*0030*/ 	.byte	0x02, 0x4c
        /*0032*/ 	.byte	0x01
	.zero		1


	//----- nvinfo : EIATTR_MERCURY_ISA_VERSION
	.align		4
        /*0034*/ 	.byte	0x03, 0x5f
        /*0036*/ 	.short	0x0101


	//----- nvinfo : EIATTR_VRC_CTA_INIT_COUNT
	.align		4
        /*0038*/ 	.byte	0x02, 0x4a
	.zero		1
	.zero		1


	//----- nvinfo : EIATTR_EXIT_INSTR_OFFSETS
	.align		4
        /*003c*/ 	.byte	0x04, 0x1c
        /*003e*/ 	.short	(.L_25 - .L_24)


	//   ....[0]....
.L_24:
        /*0040*/ 	.word	0x00000260


	//   ....[1]....
        /*0044*/ 	.word	0x000002e0


	//----- nvinfo : EIATTR_CRS_STACK_SIZE
	.align		4
.L_25:
        /*0048*/ 	.byte	0x04, 0x1e
        /*004a*/ 	.short	(.L_27 - .L_26)
.L_26:
        /*004c*/ 	.word	0x00000000


	//----- nvinfo : EIATTR_CBANK_PARAM_SIZE
	.align		4
.L_27:
        /*0050*/ 	.byte	0x03, 0x19
        /*0052*/ 	.short	0x0010


	//----- nvinfo : EIATTR_PARAM_CBANK
	.align		4
        /*0054*/ 	.byte	0x04, 0x0a
        /*0056*/ 	.short	(.L_29 - .L_28)
	.align		4
.L_28:
        /*0058*/ 	.word	index@(.nv.constant0._Z12gpu_reduce_2PfS_)
        /*005c*/ 	.short	0x0380
        /*005e*/ 	.short	0x0010


	//----- nvinfo : EIATTR_SW_WAR
	.align		4
.L_29:
        /*0060*/ 	.byte	0x04, 0x36
        /*0062*/ 	.short	(.L_31 - .L_30)
.L_30:
        /*0064*/ 	.word	0x00000008
.L_31:


//--------------------- .nv.info._Z10gpu_reducePfS_ --------------------------
	.section	.nv.info._Z10gpu_reducePfS_,"",@"SHT_CUDA_INFO"
	.sectionflags	@""
	.align	4


	//----- nvinfo : EIATTR_CUDA_API_VERSION
	.align		4
        /*0000*/ 	.byte	0x04, 0x37
        /*0002*/ 	.short	(.L_33 - .L_32)
.L_32:
        /*0004*/ 	.word	0x00000082


	//----- nvinfo : EIATTR_KPARAM_INFO
	.align		4
.L_33:
        /*0008*/ 	.byte	0x04, 0x17
        /*000a*/ 	.short	(.L_35 - .L_34)
.L_34:
        /*000c*/ 	.word	0x00000000
        /*0010*/ 	.short	0x0001
        /*0012*/ 	.short	0x0008
        /*0014*/ 	.byte	0x00, 0xf5, 0x21, 0x00


	//----- nvinfo : EIATTR_KPARAM_INFO
	.align		4
.L_35:
        /*0018*/ 	.byte	0x04, 0x17
        /*001a*/ 	.short	(.L_37 - .L_36)
.L_36:
        /*001c*/ 	.word	0x00000000
        /*0020*/ 	.short	0x0000
        /*0022*/ 	.short	0x0000
        /*0024*/ 	.byte	0x00, 0xf5, 0x21, 0x00


	//----- nvinfo : EIATTR_SPARSE_MMA_MASK
	.align		4
.L_37:
        /*0028*/ 	.byte	0x03, 0x50
        /*002a*/ 	.short	0x0000


	//----- nvinfo : EIATTR_MAXREG_COUNT
	.align		4
        /*002c*/ 	.byte	0x03, 0x1b
        /*002e*/ 	.short	0x00ff


	//----- nvinfo : EIATTR_NUM_BARRIERS
	.align		4
        /*0030*/ 	.byte	0x02, 0x4c
        /*0032*/ 	.byte	0x01
	.zero		1


	//----- nvinfo : EIATTR_MERCURY_ISA_VERSION
	.align		4
        /*0034*/ 	.byte	0x03, 0x5f
        /*0036*/ 	.short	0x0101


	//----- nvinfo : EIATTR_VRC_CTA_INIT_COUNT
	.align		4
        /*0038*/ 	.byte	0x02, 0x4a
	.zero		1
	.zero		1


	//----- nvinfo : EIATTR_EXIT_INSTR_OFFSETS
	.align		4
        /*003c*/ 	.byte	0x04, 0x1c
        /*003e*/ 	.short	(.L_39 - .L_38)


	//   ....[0]....
.L_38:
        /*0040*/ 	.word	0x00000210


	//   ....[1]....
        /*0044*/ 	.word	0x00000290


	//----- nvinfo : EIATTR_CRS_STACK_SIZE
	.align		4
.L_39:
        /*0048*/ 	.byte	0x04, 0x1e
        /*004a*/ 	.short	(.L_41 - .L_40)
.L_40:
        /*004c*/ 	.word	0x00000000


	//----- nvinfo : EIATTR_CBANK_PARAM_SIZE
	.align		4
.L_41:
        /*0050*/ 	.byte	0x03, 0x19
        /*0052*/ 	.short	0x0010


	//----- nvinfo : EIATTR_PARAM_CBANK
	.align		4
        /*0054*/ 	.byte	0x04, 0x0a
        /*0056*/ 	.short	(.L_43 - .L_42)
	.align		4
.L_42:
        /*0058*/ 	.word	index@(.nv.constant0._Z10gpu_reducePfS_)
        /*005c*/ 	.short	0x0380
        /*005e*/ 	.short	0x0010


	//----- nvinfo : EIATTR_SW_WAR
	.align		4
.L_43:
        /*0060*/ 	.byte	0x04, 0x36
        /*0062*/ 	.short	(.L_45 - .L_44)
.L_44:
        /*0064*/ 	.word	0x00000008
.L_45:


//--------------------- .nv.info._Z8gpu_HeatPfS_S_i --------------------------
	.section	.nv.info._Z8gpu_HeatPfS_S_i,"",@"SHT_CUDA_INFO"
	.sectionflags	@""
	.align	4


	//----- nvinfo : EIATTR_CUDA_API_VERSION
	.align		4
        /*0000*/ 	.byte	0x04, 0x37
        /*0002*/ 	.short	(.L_47 - .L_46)
.L_46:
        /*0004*/ 	.word	0x00000082


	//----- nvinfo : EIATTR_KPARAM_INFO
	.align		4
.L_47:
        /*0008*/ 	.byte	0x04, 0x17
        /*000a*/ 	.short	(.L_49 - .L_48)
.L_48:
        /*000c*/ 	.word	0x00000000
        /*0010*/ 	.short	0x0003
        /*0012*/ 	.short	0x0018
        /*0014*/ 	.byte	0x00, 0xf0, 0x11, 0x00


	//----- nvinfo : EIATTR_KPARAM_INFO
	.align		4
.L_49:
        /*0018*/ 	.byte	0x04, 0x17
        /*001a*/ 	.short	(.L_51 - .L_50)
.L_50:
        /*001c*/ 	.word	0x00000000
        /*0020*/ 	.short	0x0002
        /*0022*/ 	.short	0x0010
        /*0024*/ 	.byte	0x00, 0xf5, 0x21, 0x00


	//----- nvinfo : EIATTR_KPARAM_INFO
	.align		4
.L_51:
        /*0028*/ 	.byte	0x04, 0x17
        /*002a*/ 	.short	(.L_53 - .L_52)
.L_52:
        /*002c*/ 	.word	0x00000000
        /*0030*/ 	.short	0x0001
        /*0032*/ 	.short	0x0008
        /*0034*/ 	.byte	0x00, 0xf5, 0x21, 0x00


	//----- nvinfo : EIATTR_KPARAM_INFO
	.align		4
.L_53:
        /*0038*/ 	.byte	0x04, 0x17
        /*003a*/ 	.short	(.L_55 - .L_54)
.L_54:
        /*003c*/ 	.word	0x00000000
        /*0040*/ 	.short	0x0000
        /*0042*/ 	.short	0x0000
        /*0044*/ 	.byte	0x00, 0xf5, 0x21, 0x00


	//----- nvinfo : EIATTR_SPARSE_MMA_MASK
	.align		4
.L_55:
        /*0048*/ 	.byte	0x03, 0x50
        /*004a*/ 	.short	0x0000


	//----- nvinfo : EIATTR_MAXREG_COUNT
	.align		4
        /*004c*/ 	.byte	0x03, 0x1b
        /*004e*/ 	.short	0x00ff


	//----- nvinfo : EIATTR_MERCURY_ISA_VERSION
	.align		4
        /*0050*/ 	.byte	0x03, 0x5f
        /*0052*/ 	.short	0x0101


	//----- nvinfo : EIATTR_VRC_CTA_INIT_COUNT
	.align		4
        /*0054*/ 	.byte	0x02, 0x4a
	.zero		1
	.zero		1


	//----- nvinfo : EIATTR_EXIT_INSTR_OFFSETS
	.align		4
        /*0058*/ 	.byte	0x04, 0x1c
        /*005a*/ 	.short	(.L_57 - .L_56)


	//   ....[0]....
.L_56:
        /*005c*/ 	.word	0x000000c0


	//   ....[1]....
        /*0060*/ 	.word	0x00000140


	//   ....[2]....
        /*0064*/ 	.word	0x00000320


	//----- nvinfo : EIATTR_CBANK_PARAM_SIZE
	.align		4
.L_57:
        /*0068*/ 	.byte	0x03, 0x19
        /*006a*/ 	.short	0x001c


	//----- nvinfo : EIATTR_PARAM_CBANK
	.align		4
        /*006c*/ 	.byte	0x04, 0x0a
        /*006e*/ 	.short	(.L_59 - .L_58)
	.align		4
.L_58:
        /*0070*/ 	.word	index@(.nv.constant0._Z8gpu_HeatPfS_S_i)
        /*0074*/ 	.short	0x0380
        /*0076*/ 	.short	0x001c


	//----- nvinfo : EIATTR_SW_WAR
	.align		4
.L_59:
        /*0078*/ 	.byte	0x04, 0x36
        /*007a*/ 	.short	(.L_61 - .L_60)
.L_60:
        /*007c*/ 	.word	0x00000008
.L_61:


//--------------------- .nv.callgraph             --------------------------
	.section	.nv.callgraph,"",@"SHT_CUDA_CALLGRAPH"
	.align	4
	.sectionentsize	8
	.align		4
        /*0000*/ 	.word	0x00000000
	.align		4
        /*0004*/ 	.word	0xffffffff
	.align		4
        /*0008*/ 	.word	0x00000000
	.align		4
        /*000c*/ 	.word	0xfffffffe
	.align		4
        /*0010*/ 	.word	0x00000000
	.align		4
        /*0014*/ 	.word	0xfffffffd
	.align		4
        /*0018*/ 	.word	0x00000000
	.align		4
        /*001c*/ 	.word	0xfffffffc


//--------------------- .text._Z12gpu_reduce_2PfS_ --------------------------
	.section	.text._Z12gpu_reduce_2PfS_,"ax",@progbits
	.align	128
        .global         _Z12gpu_reduce_2PfS_
        .type           _Z12gpu_reduce_2PfS_,@function
        .size           _Z12gpu_reduce_2PfS_,(.L_x_7 - _Z12gpu_reduce_2PfS_)
        .other          _Z12gpu_reduce_2PfS_,@"STO_CUDA_ENTRY STV_DEFAULT"
_Z12gpu_reduce_2PfS_:
.text._Z12gpu_reduce_2PfS_:
[----:B------:R-:W-:Y:S01]  /*0000*/  LDC R1, c[0x0][0x37c] ;  /* 0x0000df00ff017b82 */ /* 0x000fe20000000800 */
[----:B------:R-:W0:Y:S01]  /*0010*/  S2R R9, SR_CTAID.X ;  /* 0x0000000000097919 */ /* 0x000e220000002500 */
[----:B------:R-:W0:Y:S06]  /*0020*/  LDCU UR8, c[0x0][0x360] ;  /* 0x00006c00ff0877ac */ /* 0x000e2c0008000800 */
[----:B------:R-:W1:Y:S01]  /*0030*/  LDC.64 R4, c[0x0][0x380] ;  /* 0x0000e000ff047b82 */ /* 0x000e620000000a00 */
[----:B------:R-:W2:Y:S01]  /*0040*/  S2R R11, SR_TID.X ;  /* 0x00000000000b7919 */ /* 0x000ea20000002100 */
[----:B------:R-:W3:Y:S01]  /*0050*/  LDCU.64 UR6, c[0x0][0x358] ;  /* 0x00006b00ff0677ac */ /* 0x000ee20008000a00 */
[----:B0-----:R-:W-:-:S05]  /*0060*/  IMAD R0, R9, UR8, RZ ;  /* 0x0000000809007c24 */ /* 0x001fca000f8e02ff */
[----:B--2---:R-:W-:-:S04]  /*0070*/  LEA R3, R0, R11, 0x1 ;  /* 0x0000000b00037211 */ /* 0x004fc800078e08ff */
[C---:B------:R-:W-:Y:S01]  /*0080*/  IADD3 R7, PT, PT, R3.reuse, UR8, RZ ;  /* 0x0000000803077c10 */ /* 0x040fe2000fffe0ff */
[----:B-1----:R-:W-:-:S04]  /*0090*/  IMAD.WIDE.U32 R2, R3, 0x4, R4 ;  /* 0x0000000403027825 */ /* 0x002fc800078e0004 */
[----:B------:R-:W-:Y:S02]  /*00a0*/  IMAD.WIDE.U32 R4, R7, 0x4, R4 ;  /* 0x0000000407047825 */ /* 0x000fe400078e0004 */
[----:B---3--:R-:W2:Y:S04]  /*00b0*/  LDG.E R2, desc[UR6][R2.64] ;  /* 0x0000000602027981 */ /* 0x008ea8000c1e1900 */
[----:B------:R-:W2:Y:S01]  /*00c0*/  LDG.E R5, desc[UR6][R4.64] ;  /* 0x0000000604057981 */ /* 0x000ea2000c1e1900 */
[----:B------:R-:W0:Y:S01]  /*00d0*/  S2UR UR5, SR_CgaCtaId ;  /* 0x00000000000579c3 */ /* 0x000e220000008800 */
[----:B------:R-:W-:Y:S01]  /*00e0*/  UMOV UR4, 0x400 ;  /* 0x0000040000047882 */ /* 0x000fe20000000000 */
[----:B------:R-:W-:Y:S01]  /*00f0*/  UISETP.GE.U32.AND UP0, UPT, UR8, 0x2, UPT ;  /* 0x000000020800788c */ /* 0x000fe2000bf06070 */
[----:B------:R-:W-:Y:S01]  /*0100*/  ISETP.NE.AND P0, PT, R11, RZ, PT ;  /* 0x000000ff0b00720c */ /* 0x000fe20003f05270 */
[----:B0-----:R-:W-:-:S06]  /*0110*/  ULEA UR4, UR5, UR4, 0x18 ;  /* 0x0000000405047291 */ /* 0x001fcc000f8ec0ff */
[----:B------:R-:W-:Y:S01]  /*0120*/  LEA R7, R11, UR4, 0x2 ;  /* 0x000000040b077c11 */ /* 0x000fe2000f8e10ff */
[----:B--2---:R-:W-:-:S05]  /*0130*/  FADD R0, R2, R5 ;  /* 0x0000000502007221 */ /* 0x004fca0000000000 */
[----:B------:R0:W-:Y:S01]  /*0140*/  STS [R7], R0 ;  /* 0x0000000007007388 */ /* 0x0001e20000000800 */
[----:B------:R-:W-:Y:S06]  /*0150*/  BAR.SYNC.DEFER_BLOCKING 0x0 ;  /* 0x0000000000007b1d */ /* 0x000fec0000010000 */
[----:B------:R-:W-:Y:S05]  /*0160*/  BRA.U !UP0, `(.L_x_0) ;  /* 0x00000001083c7547 */ /* 0x000fea000b800000 */
[----:B------:R-:W-:Y:S01]  /*0170*/  BSSY B0, `(.L_x_0) ;  /* 0x000000e000007945 */ /* 0x000fe20003800000 */
[----:B0-----:R-:W-:-:S07]  /*0180*/  IMAD.U32 R0, RZ, RZ, UR8 ;  /* 0x00000008ff007e24 */ /* 0x001fce000f8e00ff */
.L_x_1:
[----:B------:R-:W-:-:S04]  /*0190*/  SHF.R.U32.HI R6, RZ, 0x1, R0 ;  /* 0x00000001ff067819 */ /* 0x000fc80000011600 */
[----:B------:R-:W-:-:S13]  /*01a0*/  ISETP.GE.U32.AND P1, PT, R11, R6, PT ;  /* 0x000000060b00720c */ /* 0x000fda0003f26070 */
[----:B------:R-:W-:Y:S01]  /*01b0*/  @!P1 LEA R2, R6, R7, 0x2 ;  /* 0x0000000706029211 */ /* 0x000fe200078e10ff */
[----:B------:R-:W-:Y:S01]  /*01c0*/  @!P1 LDS R3, [R7] ;  /* 0x0000000007039984 */ /* 0x000fe20000000800 */
[----:B------:R-:W-:Y:S05]  /*01d0*/  @!P1 WARPSYNC.ALL ;  /* 0x0000000000009948 */ /* 0x000fea0003800000 */
[----:B------:R-:W0:Y:S02]  /*01e0*/  @!P1 LDS R2, [R2] ;  /* 0x0000000002029984 */ /* 0x000e240000000800 */
[----:B0-----:R-:W-:-:S05]  /*01f0*/  @!P1 FADD R4, R2, R3 ;  /* 0x0000000302049221 */ /* 0x001fca0000000000 */
[----:B------:R0:W-:Y:S01]  /*0200*/  @!P1 STS [R7], R4 ;  /* 0x0000000407009388 */ /* 0x0001e20000000800 */
[----:B------:R-:W-:Y:S01]  /*0210*/  @!P1 BAR.SYNC.DEFER_BLOCKING 0x0 ;  /* 0x0000000000009b1d */ /* 0x000fe20000010000 */
[----:B------:R-:W-:Y:S01]  /*0220*/  ISETP.GT.U32.AND P1, PT, R0, 0x3, PT ;  /* 0x000000030000780c */ /* 0x000fe20003f24070 */
[----:B------:R-:W-:-:S12]  /*0230*/  IMAD.MOV.U32 R0, RZ, RZ, R6 ;  /* 0x000000ffff007224 */ /* 0x000fd800078e0006 */
[----:B0-----:R-:W-:Y:S05]  /*0240*/  @P1 BRA `(.L_x_1) ;  /* 0xfffffffc00d01947 */ /* 0x001fea000383ffff */
[----:B------:R-:W-:Y:S05]  /*0250*/  BSYNC B0 ;  /* 0x0000000000007941 */ /* 0x000fea0003800000 */
.L_x_0:
[----:B------:R-:W-:Y:S05]  /*0260*/  @P0 EXIT ;  /* 0x000000000000094d */ /* 0x000fea0003800000 */
[----:B------:R-:W1:Y:S01]  /*0270*/  S2UR UR5, SR_CgaCtaId ;  /* 0x00000000000579c3 */ /* 0x000e620000008800 */
[----:B------:R-:W-:-:S07]  /*0280*/  UMOV UR4, 0x400 ;  /* 0x0000040000047882 */ /* 0x000fce0000000000 */
[----:B------:R-:W2:Y:S01]  /*0290*/  LDC.64 R2, c[0x0][0x388] ;  /* 0x0000e200ff027b82 */ /* 0x000ea20000000a00 */
[----:B-1----:R-:W-:Y:S01]  /*02a0*/  ULEA UR4, UR5, UR4, 0x18 ;  /* 0x0000000405047291 */ /* 0x002fe2000f8ec0ff */
[----:B--2---:R-:W-:-:S08]  /*02b0*/  IMAD.WIDE.U32 R2, R9, 0x4, R2 ;  /* 0x0000000409027825 */ /* 0x004fd000078e0002 */
[----:B------:R-:W1:Y:S04]  /*02c0*/  LDS R5, [UR4] ;  /* 0x00000004ff057984 */ /* 0x000e680008000800 */
[----:B-1----:R-:W-:Y:S01]  /*02d0*/  STG.E desc[UR6][R2.64], R5 ;  /* 0x0000000502007986 */ /* 0x002fe2000c101906 */
[----:B------:R-:W-:Y:S05]  /*02e0*/  EXIT ;  /* 0x000000000000794d */ /* 0x000fea0003800000 */
.L_x_2:
[----:B------:R-:W-:-:S00]  /*02f0*/  BRA `(.L_x_2) ;  /* 0xfffffffc00fc7947 */ /* 0x000fc0000383ffff */
[----:B------:R-:W-:-:S00]  /*0300*/  NOP ;  /* 0x0000000000007918 */ /* 0x000fc00000000000 */
[----:B------:R-:W-:-:S00]  /*0310*/  NOP ;  /* 0x0000000000007918 */ /* 0x000fc00000000000 */
[----:B------:R-:W-:-:S00]  /*0320*/  NOP ;  /* 0x0000000000007918 */ /* 0x000fc00000000000 */
[----:B------:R-:W-:-:S00]  /*0330*/  NOP ;  /* 0x0000000000007918 */ /* 0x000fc00000000000 */
[----:B------:R-:W-:-:S00]  /*0340*/  NOP ;  /* 0x0000000000007918 */ /* 0x000fc00000000000 */
[----:B------:R-:W-:-:S00]  /*0350*/  NOP ;  /* 0x0000000000007918 */ /* 0x000fc00000000000 */
[----:B------:R-:W-:-:S00]  /*0360*/  NOP ;  /* 0x0000000000007918 */ /* 0x000fc00000000000 */
[----:B------:R-:W-:-:S00]  /*0370*/  NOP ;  /* 0x0000000000007918 */ /* 0x000fc00000000000 */
.L_x_7:


//--------------------- .text._Z10gpu_reducePfS_  --------------------------
	.section	.text._Z10gpu_reducePfS_,"ax",@progbits
	.align	128
        .global         _Z10gpu_reducePfS_
        .type           _Z10gpu_reducePfS_,@function
        .size           _Z10gpu_reducePfS_,(.L_x_8 - _Z10gpu_reducePfS_)
        .other          _Z10gpu_reducePfS_,@"STO_CUDA_ENTRY STV_DEFAULT"
_Z10gpu_reducePfS_:
.text._Z10gpu_reducePfS_:
[----:B------:R-:W-:Y:S01]  /*0000*/  LDC R1, c[0x0][0x37c] ;  /* 0x0000df00ff017b82 */ /* 0x000fe20000000800 */
[----:B------:R-:W0:Y:S07]  /*0010*/  S2R R7, SR_CTAID.X ;  /* 0x0000000000077919 */ /* 0x000e2e0000002500 */
[----:B------:R-:W1:Y:S01]  /*0020*/  LDC.64 R2, c[0x0][0x380] ;  /* 0x0000e000ff027b82 */ /* 0x000e620000000a00 */
[----:B------:R-:W0:Y:S01]  /*0030*/  LDCU UR8, c[0x0][0x360] ;  /* 0x00006c00ff0877ac */ /* 0x000e220008000800 */
[----:B------:R-:W0:Y:S01]  /*0040*/  S2R R6, SR_TID.X ;  /* 0x0000000000067919 */ /* 0x000e220000002100 */
[----:B------:R-:W2:Y:S01]  /*0050*/  LDCU.64 UR6, c[0x0][0x358] ;  /* 0x00006b00ff0677ac */ /* 0x000ea20008000a00 */
[----:B0-----:R-:W-:-:S04]  /*0060*/  IMAD R5, R7, UR8, R6 ;  /* 0x0000000807057c24 */ /* 0x001fc8000f8e0206 */
[----:B-1----:R-:W-:-:S06]  /*0070*/  IMAD.WIDE.U32 R2, R5, 0x4, R2 ;  /* 0x0000000405027825 */ /* 0x002fcc00078e0002 */
[----:B--2---:R-:W2:Y:S01]  /*0080*/  LDG.E R2, desc[UR6][R2.64] ;  /* 0x0000000602027981 */ /* 0x004ea2000c1e1900 */
[----:B------:R-:W0:Y:S01]  /*0090*/  S2UR UR5, SR_CgaCtaId ;  /* 0x00000000000579c3 */ /* 0x000e220000008800 */
[----:B------:R-:W-:Y:S01]  /*00a0*/  UMOV UR4, 0x400 ;  /* 0x0000040000047882 */ /* 0x000fe20000000000 */
[----:B------:R-:W-:Y:S01]  /*00b0*/  UISETP.GE.U32.AND UP0, UPT, UR8, 0x2, UPT ;  /* 0x000000020800788c */ /* 0x000fe2000bf06070 */
[----:B------:R-:W-:Y:S01]  /*00c0*/  ISETP.NE.AND P0, PT, R6, RZ, PT ;  /* 0x000000ff0600720c */ /* 0x000fe20003f05270 */
[----:B0-----:R-:W-:-:S06]  /*00d0*/  ULEA UR4, UR5, UR4, 0x18 ;  /* 0x0000000405047291 */ /* 0x001fcc000f8ec0ff */
[----:B------:R-:W-:-:S05]  /*00e0*/  LEA R5, R6, UR4, 0x2 ;  /* 0x0000000406057c11 */ /* 0x000fca000f8e10ff */
[----:B--2---:R0:W-:Y:S01]  /*00f0*/  STS [R5], R2 ;  /* 0x0000000205007388 */ /* 0x0041e20000000800 */
[----:B------:R-:W-:Y:S06]  /*0100*/  BAR.SYNC.DEFER_BLOCKING 0x0 ;  /* 0x0000000000007b1d */ /* 0x000fec0000010000 */
[----:B------:R-:W-:Y:S05]  /*0110*/  BRA.U !UP0, `(.L_x_3) ;  /* 0x00000001083c7547 */ /* 0x000fea000b800000 */
[----:B------:R-:W-:Y:S01]  /*0120*/  BSSY B0, `(.L_x_3) ;  /* 0x000000e000007945 */ /* 0x000fe20003800000 */
[----:B------:R-:W-:-:S07]  /*0130*/  IMAD.U32 R0, RZ, RZ, UR8 ;  /* 0x00000008ff007e24 */ /* 0x000fce000f8e00ff */
.L_x_4:
[----:B------:R-:W-:-:S04]  /*0140*/  SHF.R.U32.HI R8, RZ, 0x1, R0 ;  /* 0x00000001ff087819 */ /* 0x000fc80000011600 */
[----:B------:R-:W-:-:S13]  /*0150*/  ISETP.GE.U32.AND P1, PT, R6, R8, PT ;  /* 0x000000080600720c */ /* 0x000fda0003f26070 */
[----:B0-----:R-:W-:Y:S01]  /*0160*/  @!P1 LEA R2, R8, R5, 0x2 ;  /* 0x0000000508029211 */ /* 0x001fe200078e10ff */
        /* <DEDUP_REMOVED lines=8> */
[----:B-1----:R-:W-:Y:S05]  /*01f0*/  @P1 BRA `(.L_x_4) ;  /* 0xfffffffc00d01947 */ /* 0x002fea000383ffff */
[----:B------:R-:W-:Y:S05]  /*0200*/  BSYNC B0 ;  /* 0x0000000000007941 */ /* 0x000fea0003800000 */
.L_x_3:
[----:B------:R-:W-:Y:S05]  /*0210*/  @P0 EXIT ;  /* 0x000000000000094d */ /* 0x000fea0003800000 */
[----:B------:R-:W1:Y:S01]  /*0220*/  S2UR UR5, SR_CgaCtaId ;  /* 0x00000000000579c3 */ /* 0x000e620000008800 */
[----:B------:R-:W-:-:S07]  /*0230*/  UMOV UR4, 0x400 ;  /* 0x0000040000047882 */ /* 0x000fce0000000000 */
[----:B0-----:R-:W0:Y:S01]  /*0240*/  LDC.64 R2, c[0x0][0x388] ;  /* 0x0000e200ff027b82 */ /* 0x001e220000000a00 */
[----:B-1----:R-:W-:Y:S01]  /*0250*/  ULEA UR4, UR5, UR4, 0x18 ;  /* 0x0000000405047291 */ /* 0x002fe2000f8ec0ff */
[----:B0-----:R-:W-:-:S08]  /*0260*/  IMAD.WIDE.U32 R2, R7, 0x4, R2 ;  /* 0x0000000407027825 */ /* 0x001fd000078e0002 */
[----:B------:R-:W0:Y:S04]  /*0270*/  LDS R5, [UR4] ;  /* 0x00000004ff057984 */ /* 0x000e280008000800 */
[----:B0-----:R-:W-:Y:S01]  /*0280*/  STG.E desc[UR6][R2.64], R5 ;  /* 0x0000000502007986 */ /* 0x001fe2000c101906 */
[----:B------:R-:W-:Y:S05]  /*0290*/  EXIT ;  /* 0x000000000000794d */ /* 0x000fea0003800000 */
.L_x_5:
        /* <DEDUP_REMOVED lines=14> */
.L_x_8:


//--------------------- .text._Z8gpu_HeatPfS_S_i  --------------------------
	.section	.text._Z8gpu_HeatPfS_S_i,"ax",@progbits
	.align	128
        .global         _Z8gpu_HeatPfS_S_i
        .type           _Z8gpu_HeatPfS_S_i,@function
        .size           _Z8gpu_HeatPfS_S_i,(.L_x_9 - _Z8gpu_HeatPfS_S_i)
        .other          _Z8gpu_HeatPfS_S_i,@"STO_CUDA_ENTRY STV_DEFAULT"
_Z8gpu_HeatPfS_S_i:
.text._Z8gpu_HeatPfS_S_i:
[----:B------:R-:W-:Y:S01]  /*0000*/  LDC R1, c[0x0][0x37c] ;  /* 0x0000df00ff017b82 */ /* 0x000fe20000000800 */
[----:B------:R-:W0:Y:S07]  /*0010*/  S2R R0, SR_TID.X ;  /* 0x0000000000007919 */ /* 0x000e2e0000002100 */
[----:B------:R-:W0:Y:S08]  /*0020*/  S2UR UR4, SR_CTAID.X ;  /* 0x00000000000479c3 */ /* 0x000e300000002500 */
[----:B------:R-:W0:Y:S08]  /*0030*/  LDC R3, c[0x0][0x360] ;  /* 0x0000d800ff037b82 */ /* 0x000e300000000800 */
[----:B------:R-:W1:Y:S01]  /*0040*/  LDC R4, c[0x0][0x398] ;  /* 0x0000e600ff047b82 */ /* 0x000e620000000800 */
[----:B0-----:R-:W-:-:S02]  /*0050*/  IMAD R0, R3, UR4, R0 ;  /* 0x0000000403007c24 */ /* 0x001fc4000f8e0200 */
[----:B------:R-:W-:Y:S01]  /*0060*/  IMAD R2, R3, UR4, R3 ;  /* 0x0000000403027c24 */ /* 0x000fe2000f8e0203 */
[----:B------:R-:W0:Y:S02]  /*0070*/  LDCU UR4, c[0x0][0x364] ;  /* 0x00006c80ff0477ac */ /* 0x000e240008000800 */
[----:B------:R-:W-:Y:S02]  /*0080*/  IADD3 R0, PT, PT, R0, 0x1, RZ ;  /* 0x0000000100007810 */ /* 0x000fe40007ffe0ff */
[----:B-1----:R-:W-:-:S04]  /*0090*/  IADD3 R3, PT, PT, R4, -0x2, RZ ;  /* 0xfffffffe04037810 */ /* 0x002fc80007ffe0ff */
[----:B------:R-:W-:-:S04]  /*00a0*/  VIMNMX.U32 R5, PT, PT, R2, R3, PT ;  /* 0x0000000302057248 */ /* 0x000fc80003fe0000 */
[----:B------:R-:W-:-:S13]  /*00b0*/  ISETP.GT.U32.AND P0, PT, R0, R5, PT ;  /* 0x000000050000720c */ /* 0x000fda0003f04070 */
[----:B0-----:R-:W-:Y:S05]  /*00c0*/  @P0 EXIT ;  /* 0x000000000000094d */ /* 0x001fea0003800000 */
[----:B------:R-:W0:Y:S01]  /*00d0*/  S2R R2, SR_CTAID.Y ;  /* 0x0000000000027919 */ /* 0x000e220000002600 */
[----:B------:R-:W1:Y:S01]  /*00e0*/  S2R R9, SR_TID.Y ;  /* 0x0000000000097919 */ /* 0x000e620000002200 */
[----:B0-----:R-:W-:-:S05]  /*00f0*/  IMAD R2, R2, UR4, RZ ;  /* 0x0000000402027c24 */ /* 0x001fca000f8e02ff */
[C---:B-1----:R-:W-:Y:S02]  /*0100*/  IADD3 R9, PT, PT, R2.reuse, R9, RZ ;  /* 0x0000000902097210 */ /* 0x042fe40007ffe0ff */
[----:B------:R-:W-:Y:S02]  /*0110*/  VIADDMNMX.U32 R2, R2, UR4, R3, PT ;  /* 0x0000000402027c46 */ /* 0x000fe4000b800003 */
[----:B------:R-:W-:-:S04]  /*0120*/  IADD3 R5, PT, PT, R9, 0x1, RZ ;  /* 0x0000000109057810 */ /* 0x000fc80007ffe0ff */
[----:B------:R-:W-:-:S13]  /*0130*/  ISETP.GT.U32.AND P0, PT, R5, R2, PT ;  /* 0x000000020500720c */ /* 0x000fda0003f04070 */
[----:B------:R-:W-:Y:S05]  /*0140*/  @P0 EXIT ;  /* 0x000000000000094d */ /* 0x000fea0003800000 */
[----:B------:R-:W0:Y:S01]  /*0150*/  LDC.64 R2, c[0x0][0x380] ;  /* 0x0000e000ff027b82 */ /* 0x000e220000000a00 */
[----:B------:R-:W1:Y:S01]  /*0160*/  LDCU.64 UR4, c[0x0][0x358] ;  /* 0x00006b00ff0477ac */ /* 0x000e620008000a00 */
[-CC-:B------:R-:W-:Y:S02]  /*0170*/  IMAD R5, R5, R4.reuse, R0.reuse ;  /* 0x0000000405057224 */ /* 0x180fe400078e0200 */
[----:B------:R-:W-:-:S03]  /*0180*/  IMAD R13, R9, R4, R0 ;  /* 0x00000004090d7224 */ /* 0x000fc600078e0200 */
[C---:B------:R-:W-:Y:S02]  /*0190*/  IADD3 R7, PT, PT, R5.reuse, -0x1, RZ ;  /* 0xffffffff05077810 */ /* 0x040fe40007ffe0ff */
[C---:B------:R-:W-:Y:S02]  /*01a0*/  IADD3 R11, PT, PT, R5.reuse, 0x1, RZ ;  /* 0x00000001050b7810 */ /* 0x040fe40007ffe0ff */
[----:B------:R-:W-:Y:S01]  /*01b0*/  IADD3 R15, PT, PT, R5, R4, RZ ;  /* 0x00000004050f7210 */ /* 0x000fe20007ffe0ff */
[----:B0-----:R-:W-:-:S04]  /*01c0*/  IMAD.WIDE.U32 R6, R7, 0x4, R2 ;  /* 0x0000000407067825 */ /* 0x001fc800078e0002 */
[--C-:B------:R-:W-:Y:S02]  /*01d0*/  IMAD.WIDE.U32 R8, R11, 0x4, R2.reuse ;  /* 0x000000040b087825 */ /* 0x100fe400078e0002 */
[----:B-1----:R-:W2:Y:S02]  /*01e0*/  LDG.E R6, desc[UR4][R6.64] ;  /* 0x0000000406067981 */ /* 0x002ea4000c1e1900 */
[--C-:B------:R-:W-:Y:S02]  /*01f0*/  IMAD.WIDE.U32 R10, R13, 0x4, R2.reuse ;  /* 0x000000040d0a7825 */ /* 0x100fe400078e0002 */
[----:B------:R-:W2:Y:S02]  /*0200*/  LDG.E R9, desc[UR4][R8.64] ;  /* 0x0000000408097981 */ /* 0x000ea4000c1e1900 */
[--C-:B------:R-:W-:Y:S02]  /*0210*/  IMAD.WIDE.U32 R12, R15, 0x4, R2.reuse ;  /* 0x000000040f0c7825 */ /* 0x100fe400078e0002 */
[----:B------:R-:W3:Y:S01]  /*0220*/  LDG.E R11, desc[UR4][R10.64] ;  /* 0x000000040a0b7981 */ /* 0x000ee2000c1e1900 */
[----:B------:R-:W0:Y:S03]  /*0230*/  LDC.64 R14, c[0x0][0x388] ;  /* 0x0000e200ff0e7b82 */ /* 0x000e260000000a00 */
[----:B------:R-:W4:Y:S01]  /*0240*/  LDG.E R13, desc[UR4][R12.64] ;  /* 0x000000040c0d7981 */ /* 0x000f22000c1e1900 */
[----:B------:R-:W-:-:S04]  /*0250*/  IMAD.WIDE.U32 R2, R5, 0x4, R2 ;  /* 0x0000000405027825 */ /* 0x000fc800078e0002 */
[----:B--2---:R-:W-:Y:S01]  /*0260*/  FADD R0, R6, R9 ;  /* 0x0000000906007221 */ /* 0x004fe20000000000 */
[----:B0-----:R-:W-:Y:S01]  /*0270*/  IMAD.WIDE.U32 R6, R5, 0x4, R14 ;  /* 0x0000000405067825 */ /* 0x001fe200078e000e */
[----:B------:R-:W0:Y:S03]  /*0280*/  LDC.64 R8, c[0x0][0x390] ;  /* 0x0000e400ff087b82 */ /* 0x000e260000000a00 */
[----:B---3--:R-:W-:-:S04]  /*0290*/  FADD R0, R0, R11 ;  /* 0x0000000b00007221 */ /* 0x008fc80000000000 */
[----:B----4-:R-:W-:-:S04]  /*02a0*/  FADD R0, R0, R13 ;  /* 0x0000000d00007221 */ /* 0x010fc80000000000 */
[----:B------:R-:W-:-:S05]  /*02b0*/  FMUL R15, R0, 0.25 ;  /* 0x3e800000000f7820 */ /* 0x000fca0000400000 */
[----:B------:R-:W-:Y:S04]  /*02c0*/  STG.E desc[UR4][R6.64], R15 ;  /* 0x0000000f06007986 */ /* 0x000fe8000c101904 */
[----:B------:R-:W2:Y:S01]  /*02d0*/  LDG.E R2, desc[UR4][R2.64] ;  /* 0x0000000402027981 */ /* 0x000ea2000c1e1900 */
[----:B0-----:R-:W-:-:S04]  /*02e0*/  IMAD.WIDE.U32 R4, R5, 0x4, R8 ;  /* 0x0000000405047825 */ /* 0x001fc800078e0008 */
[----:B--2---:R-:W-:-:S04]  /*02f0*/  FADD R0, R15, -R2 ;  /* 0x800000020f007221 */ /* 0x004fc80000000000 */
[----:B------:R-:W-:-:S05]  /*0300*/  FMUL R9, R0, R0 ;  /* 0x0000000000097220 */ /* 0x000fca0000400000 */
[----:B------:R-:W-:Y:S01]  /*0310*/  STG.E desc[UR4][R4.64], R9 ;  /* 0x0000000904007986 */ /* 0x000fe2000c101904 */
[----:B------:R-:W-:Y:S05]  /*0320*/  EXIT ;  /* 0x000000000000794d */ /* 0x000fea0003800000 */
.L_x_6:
        /* <DEDUP_REMOVED lines=13> */
.L_x_9:


//--------------------- .nv.shared._Z12gpu_reduce_2PfS_ --------------------------
	.section	.nv.shared._Z12gpu_reduce_2PfS_,"aw",@nobits
	.sectionflags	@""
	.align	16
	.zero		1024


//--------------------- .nv.shared.reserved.0     --------------------------
	.section	.nv.shared.reserved.0,"aw",@nobits
	.weak		__nv_reservedSMEM_offset_0_alias
	.size		__nv_reservedSMEM_offset_0_alias, 0, 64
	.other		__nv_reservedSMEM_offset_0_alias,@"STO_CUDA_RESERVED_SHARED STV_DEFAULT"
__nv_reservedSMEM_offset_0_alias:
	.zero		0
	.zero		64


//--------------------- .nv.shared._Z10gpu_reducePfS_ --------------------------
	.section	.nv.shared._Z10gpu_reducePfS_,"aw",@nobits
	.sectionflags	@""
	.align	16
	.zero		1024


//--------------------- .nv.shared._Z8gpu_HeatPfS_S_i --------------------------
	.section	.nv.shared._Z8gpu_HeatPfS_S_i,"aw",@nobits
	.sectionflags	@""
	.align	16
	.zero		1024


//--------------------- .nv.constant0._Z12gpu_reduce_2PfS_ --------------------------
	.section	.nv.constant0._Z12gpu_reduce_2PfS_,"a",@progbits
	.sectionflags	@""
	.align	4
.nv.constant0._Z12gpu_reduce_2PfS_:
	.zero		912


//--------------------- .nv.constant0._Z10gpu_reducePfS_ --------------------------
	.section	.nv.constant0._Z10gpu_reducePfS_,"a",@progbits
	.sectionflags	@""
	.align	4
.nv.constant0._Z10gpu_reducePfS_:
	.zero		912


//--------------------- .nv.constant0._Z8gpu_HeatPfS_S_i --------------------------
	.section	.nv.constant0._Z8gpu_HeatPfS_S_i,"a",@progbits
	.sectionflags	@""
	.align	4
.nv.constant0._Z8gpu_HeatPfS_S_i:
	.zero		924


//--------------------- SYMBOLS --------------------------

	.type		.nv.reservedSmem.offset0,@object
	.size		.nv.reservedSmem.offset0,0x4
	.type		.nv.reservedSmem.cap,@object
	.size		.nv.reservedSmem.cap,0x4
